//
// Generated by NVIDIA NVVM Compiler
//
// Compiler Build ID: CL-36424714
// Cuda compilation tools, release 13.0, V13.0.88
// Based on NVVM 20.0.0
//

.version 9.0
.target sm_100
.address_size 64

	// .globl	_Z23test_conversions_devicev

.visible .entry _Z23test_conversions_devicev()
{


	ret;

}


// ===== COMPILED SASS (sm_100) =====

	.target	sm_100

	.elftype	@"ET_EXEC"


//--------------------- .note.nv.tkinfo           --------------------------
	.section	.note.nv.tkinfo,"",@"SHT_NOTE"
	.sectionflags	@"SHF_NOTE_NV_TKINFO"
	.tkinfo
        /*0018*/ 	.word	0x00000002
        /*0030*/ 	.string	""
        /*0030*/ 	.string	"ptxas"
        /*0030*/ 	.string	"Cuda compilation tools, release 13.0, V13.0.88"
        /*0030*/ 	.string	"Build cuda_13.0.r13.0/compiler.36424714_0"
        /*0030*/ 	.string	"-arch sm_100 -m 64 "



//--------------------- .note.nv.cuinfo           --------------------------
	.section	.note.nv.cuinfo,"",@"SHT_NOTE"
	.sectionflags	@"SHF_NOTE_NV_CUINFO"
        /*0018*/ 	.short	0x0002
        /*001a*/ 	.short	0x0064
        /*001c*/ 	.short	0x0082
	.zero		2


//--------------------- .nv.info                  --------------------------
	.section	.nv.info,"",@"SHT_CUDA_INFO"
	.align	4


	//----- nvinfo : EIATTR_REGCOUNT
	.align		4
        /*0000*/ 	.byte	0x04, 0x2f
        /*0002*/ 	.short	(.L_1 - .L_0)
	.align		4
.L_0:
        /*0004*/ 	.word	index@(_Z23test_conversions_devicev)
        /*0008*/ 	.word	0x00000004


	//----- nvinfo : EIATTR_FRAME_SIZE
	.align		4
.L_1:
        /*000c*/ 	.byte	0x04, 0x11
        /*000e*/ 	.short	(.L_3 - .L_2)
	.align		4
.L_2:
        /*0010*/ 	.word	index@(_Z23test_conversions_devicev)
        /*0014*/ 	.word	0x00000000


	//----- nvinfo : EIATTR_MIN_STACK_SIZE
	.align		4
.L_3:
        /*0018*/ 	.byte	0x04, 0x12
        /*001a*/ 	.short	(.L_5 - .L_4)
	.align		4
.L_4:
        /*001c*/ 	.word	index@(_Z23test_conversions_devicev)
        /*0020*/ 	.word	0x00000000
.L_5:


//--------------------- .nv.compat                --------------------------
	.section	.nv.compat,"",@"SHT_CUDA_COMPAT_INFO"
	.align	4
        /*0000*/ 	.byte	0x02, 0x09, 0x00, 0x00, 0x02, 0x02, 0x01, 0x00, 0x02, 0x05, 0x05, 0x00, 0x03, 0x07, 0x01, 0x01
        /*0010*/ 	.byte	0x02, 0x03, 0x00, 0x00, 0x02, 0x06, 0x01, 0x00, 0x04, 0x0b, 0x08, 0x00, 0x09, 0x00, 0x00, 0x00
        /*0020*/ 	.byte	0x00, 0x00, 0x00, 0x00


//--------------------- .nv.info._Z23test_conversions_devicev --------------------------
	.section	.nv.info._Z23test_conversions_devicev,"",@"SHT_CUDA_INFO"
	.sectionflags	@""
	.align	4


	//----- nvinfo : EIATTR_CUDA_API_VERSION
	.align		4
        /*0000*/ 	.byte	0x04, 0x37
        /*0002*/ 	.short	(.L_7 - .L_6)
.L_6:
        /*0004*/ 	.word	0x00000082


	//----- nvinfo : EIATTR_SPARSE_MMA_MASK
	.align		4
.L_7:
        /*0008*/ 	.byte	0x03, 0x50
        /*000a*/ 	.short	0x0000


	//----- nvinfo : EIATTR_MAXREG_COUNT
	.align		4
        /*000c*/ 	.byte	0x03, 0x1b
        /*000e*/ 	.short	0x00ff


	//----- nvinfo : EIATTR_MERCURY_ISA_VERSION
	.align		4
        /*0010*/ 	.byte	0x03, 0x5f
        /*0012*/ 	.short	0x0101


	//----- nvinfo : EIATTR_VRC_CTA_INIT_COUNT
	.align		4
        /*0014*/ 	.byte	0x02, 0x4a
	.zero		1
	.zero		1


	//----- nvinfo : EIATTR_EXIT_INSTR_OFFSETS
	.align		4
        /*0018*/ 	.byte	0x04, 0x1c
        /*001a*/ 	.short	(.L_9 - .L_8)


	//   ....[0]....
.L_8:
        /*001c*/ 	.word	0x00000010


	//----- nvinfo : EIATTR_SW_WAR
	.align		4
.L_9:
        /*0020*/ 	.byte	0x04, 0x36
        /*0022*/ 	.short	(.L_11 - .L_10)
.L_10:
        /*0024*/ 	.word	0x00000008
.L_11:


//--------------------- .nv.callgraph             --------------------------
	.section	.nv.callgraph,"",@"SHT_CUDA_CALLGRAPH"
	.align	4
	.sectionentsize	8
	.align		4
        /*0000*/ 	.word	0x00000000
	.align		4
        /*0004*/ 	.word	0xffffffff
	.align		4
        /*0008*/ 	.word	0x00000000
	.align		4
        /*000c*/ 	.word	0xfffffffe
	.align		4
        /*0010*/ 	.word	0x00000000
	.align		4
        /*0014*/ 	.word	0xfffffffd
	.align		4
        /*0018*/ 	.word	0x00000000
	.align		4
        /*001c*/ 	.word	0xfffffffc


//--------------------- .text._Z23test_conversions_devicev --------------------------
	.section	.text._Z23test_conversions_devicev,"ax",@progbits
	.align	128
        .global         _Z23test_conversions_devicev
        .type           _Z23test_conversions_devicev,@function
        .size           _Z23test_conversions_devicev,(.L_x_1 - _Z23test_conversions_devicev)
        .other          _Z23test_conversions_devicev,@"STO_CUDA_ENTRY STV_DEFAULT"
_Z23test_conversions_devicev:
.text._Z23test_conversions_devicev:
[----:B------:R-:W-:Y:S01]  /*0000*/  LDC R1, c[0x0][0x37c] ;  /* 0x0000df00ff017b82 */ /* 0x000fe20000000800 */
[----:B------:R-:W-:Y:S05]  /*0010*/  EXIT ;  /* 0x000000000000794d */ /* 0x000fea0003800000 */
.L_x_0:
[----:B------:R-:W-:-:S00]  /*0020*/  BRA `(.L_x_0) ;  /* 0xfffffffc00fc7947 */ /* 0x000fc0000383ffff */
[----:B------:R-:W-:-:S00]  /*0030*/  NOP ;  /* 0x0000000000007918 */ /* 0x000fc00000000000 */
        /* <DEDUP_REMOVED lines=12> */
.L_x_1:


//--------------------- .nv.shared.reserved.0     --------------------------
	.section	.nv.shared.reserved.0,"aw",@nobits
	.weak		__nv_reservedSMEM_offset_0_alias
	.size		__nv_reservedSMEM_offset_0_alias, 0, 64
	.other		__nv_reservedSMEM_offset_0_alias,@"STO_CUDA_RESERVED_SHARED STV_DEFAULT"
__nv_reservedSMEM_offset_0_alias:
	.zero		0
	.zero		64


//--------------------- .nv.constant0._Z23test_conversions_devicev --------------------------
	.section	.nv.constant0._Z23test_conversions_devicev,"a",@progbits
	.sectionflags	@""
	.align	4
.nv.constant0._Z23test_conversions_devicev:
	.zero		896


//--------------------- SYMBOLS --------------------------

	.type		.nv.reservedSmem.offset0,@object
	.size		.nv.reservedSmem.offset0,0x4
